//
// Generated by NVIDIA NVVM Compiler
//
// Compiler Build ID: CL-36424714
// Cuda compilation tools, release 13.0, V13.0.88
// Based on NVVM 20.0.0
//

.version 9.0
.target sm_100
.address_size 64

	// .globl	_Z8getIndexPii

.visible .entry _Z8getIndexPii(
	.param .u64 .ptr .align 1 _Z8getIndexPii_param_0,
	.param .u32 _Z8getIndexPii_param_1
)
{
	.reg .pred 	%p<2>;
	.reg .b32 	%r<6>;
	.reg .b64 	%rd<5>;

	ld.param.u64 	%rd1, [_Z8getIndexPii_param_0];
	ld.param.u32 	%r2, [_Z8getIndexPii_param_1];
	mov.u32 	%r3, %ctaid.x;
	mov.u32 	%r4, %ntid.x;
	mov.u32 	%r5, %tid.x;
	mad.lo.s32 	%r1, %r3, %r4, %r5;
	setp.ge.s32 	%p1, %r1, %r2;
	@%p1 bra 	$L__BB0_2;
	cvta.to.global.u64 	%rd2, %rd1;
	mul.wide.s32 	%rd3, %r1, 4;
	add.s64 	%rd4, %rd2, %rd3;
	st.global.u32 	[%rd4], %r1;
$L__BB0_2:
	ret;

}
	// .globl	_Z11addToVectorPiS_ii
.visible .entry _Z11addToVectorPiS_ii(
	.param .u64 .ptr .align 1 _Z11addToVectorPiS_ii_param_0,
	.param .u64 .ptr .align 1 _Z11addToVectorPiS_ii_param_1,
	.param .u32 _Z11addToVectorPiS_ii_param_2,
	.param .u32 _Z11addToVectorPiS_ii_param_3
)
{
	.reg .pred 	%p<2>;
	.reg .b32 	%r<9>;
	.reg .b64 	%rd<8>;

	ld.param.u64 	%rd1, [_Z11addToVectorPiS_ii_param_0];
	ld.param.u64 	%rd2, [_Z11addToVectorPiS_ii_param_1];
	ld.param.u32 	%r2, [_Z11addToVectorPiS_ii_param_2];
	ld.param.u32 	%r3, [_Z11addToVectorPiS_ii_param_3];
	mov.u32 	%r4, %ctaid.x;
	mov.u32 	%r5, %ntid.x;
	mov.u32 	%r6, %tid.x;
	mad.lo.s32 	%r1, %r4, %r5, %r6;
	setp.ge.s32 	%p1, %r1, %r3;
	@%p1 bra 	$L__BB1_2;
	cvta.to.global.u64 	%rd3, %rd1;
	cvta.to.global.u64 	%rd4, %rd2;
	mul.wide.s32 	%rd5, %r1, 4;
	add.s64 	%rd6, %rd3, %rd5;
	ld.global.u32 	%r7, [%rd6];
	add.s32 	%r8, %r7, %r2;
	add.s64 	%rd7, %rd4, %rd5;
	st.global.u32 	[%rd7], %r8;
$L__BB1_2:
	ret;

}


// ===== COMPILED SASS (sm_100) =====

	.target	sm_100

	.elftype	@"ET_EXEC"


//--------------------- .note.nv.tkinfo           --------------------------
	.section	.note.nv.tkinfo,"",@"SHT_NOTE"
	.sectionflags	@"SHF_NOTE_NV_TKINFO"
	.tkinfo
        /*0018*/ 	.word	0x00000002
        /*0030*/ 	.string	""
        /*0030*/ 	.string	"ptxas"
        /*0030*/ 	.string	"Cuda compilation tools, release 13.0, V13.0.88"
        /*0030*/ 	.string	"Build cuda_13.0.r13.0/compiler.36424714_0"
        /*0030*/ 	.string	"-arch sm_100 -m 64 "



//--------------------- .note.nv.cuinfo           --------------------------
	.section	.note.nv.cuinfo,"",@"SHT_NOTE"
	.sectionflags	@"SHF_NOTE_NV_CUINFO"
        /*0018*/ 	.short	0x0002
        /*001a*/ 	.short	0x0064
        /*001c*/ 	.short	0x0082
	.zero		2


//--------------------- .nv.info                  --------------------------
	.section	.nv.info,"",@"SHT_CUDA_INFO"
	.align	4


	//----- nvinfo : EIATTR_REGCOUNT
	.align		4
        /*0000*/ 	.byte	0x04, 0x2f
        /*0002*/ 	.short	(.L_1 - .L_0)
	.align		4
.L_0:
        /*0004*/ 	.word	index@(_Z8getIndexPii)
        /*0008*/ 	.word	0x00000008


	//----- nvinfo : EIATTR_FRAME_SIZE
	.align		4
.L_1:
        /*000c*/ 	.byte	0x04, 0x11
        /*000e*/ 	.short	(.L_3 - .L_2)
	.align		4
.L_2:
        /*0010*/ 	.word	index@(_Z8getIndexPii)
        /*0014*/ 	.word	0x00000000


	//----- nvinfo : EIATTR_REGCOUNT
	.align		4
.L_3:
        /*0018*/ 	.byte	0x04, 0x2f
        /*001a*/ 	.short	(.L_5 - .L_4)
	.align		4
.L_4:
        /*001c*/ 	.word	index@(_Z11addToVectorPiS_ii)
        /*0020*/ 	.word	0x0000000a


	//----- nvinfo : EIATTR_FRAME_SIZE
	.align		4
.L_5:
        /*0024*/ 	.byte	0x04, 0x11
        /*0026*/ 	.short	(.L_7 - .L_6)
	.align		4
.L_6:
        /*0028*/ 	.word	index@(_Z11addToVectorPiS_ii)
        /*002c*/ 	.word	0x00000000


	//----- nvinfo : EIATTR_MIN_STACK_SIZE
	.align		4
.L_7:
        /*0030*/ 	.byte	0x04, 0x12
        /*0032*/ 	.short	(.L_9 - .L_8)
	.align		4
.L_8:
        /*0034*/ 	.word	index@(_Z11addToVectorPiS_ii)
        /*0038*/ 	.word	0x00000000


	//----- nvinfo : EIATTR_MIN_STACK_SIZE
	.align		4
.L_9:
        /*003c*/ 	.byte	0x04, 0x12
        /*003e*/ 	.short	(.L_11 - .L_10)
	.align		4
.L_10:
        /*0040*/ 	.word	index@(_Z8getIndexPii)
        /*0044*/ 	.word	0x00000000
.L_11:


//--------------------- .nv.compat                --------------------------
	.section	.nv.compat,"",@"SHT_CUDA_COMPAT_INFO"
	.align	4
        /*0000*/ 	.byte	0x02, 0x09, 0x00, 0x00, 0x02, 0x02, 0x01, 0x00, 0x02, 0x05, 0x05, 0x00, 0x03, 0x07, 0x01, 0x01
        /*0010*/ 	.byte	0x02, 0x03, 0x00, 0x00, 0x02, 0x06, 0x01, 0x00, 0x04, 0x0b, 0x08, 0x00, 0x09, 0x00, 0x00, 0x00
        /*0020*/ 	.byte	0x00, 0x00, 0x00, 0x00


//--------------------- .nv.info._Z11addToVectorPiS_ii --------------------------
	.section	.nv.info._Z11addToVectorPiS_ii,"",@"SHT_CUDA_INFO"
	.sectionflags	@""
	.align	4


	//----- nvinfo : EIATTR_CUDA_API_VERSION
	.align		4
        /*0000*/ 	.byte	0x04, 0x37
        /*0002*/ 	.short	(.L_13 - .L_12)
.L_12:
        /*0004*/ 	.word	0x00000082


	//----- nvinfo : EIATTR_KPARAM_INFO
	.align		4
.L_13:
        /*0008*/ 	.byte	0x04, 0x17
        /*000a*/ 	.short	(.L_15 - .L_14)
.L_14:
        /*000c*/ 	.word	0x00000000
        /*0010*/ 	.short	0x0003
        /*0012*/ 	.short	0x0014
        /*0014*/ 	.byte	0x00, 0xf0, 0x11, 0x00


	//----- nvinfo : EIATTR_KPARAM_INFO
	.align		4
.L_15:
        /*0018*/ 	.byte	0x04, 0x17
        /*001a*/ 	.short	(.L_17 - .L_16)
.L_16:
        /*001c*/ 	.word	0x00000000
        /*0020*/ 	.short	0x0002
        /*0022*/ 	.short	0x0010
        /*0024*/ 	.byte	0x00, 0xf0, 0x11, 0x00


	//----- nvinfo : EIATTR_KPARAM_INFO
	.align		4
.L_17:
        /*0028*/ 	.byte	0x04, 0x17
        /*002a*/ 	.short	(.L_19 - .L_18)
.L_18:
        /*002c*/ 	.word	0x00000000
        /*0030*/ 	.short	0x0001
        /*0032*/ 	.short	0x0008
        /*0034*/ 	.byte	0x00, 0xf5, 0x21, 0x00


	//----- nvinfo : EIATTR_KPARAM_INFO
	.align		4
.L_19:
        /*0038*/ 	.byte	0x04, 0x17
        /*003a*/ 	.short	(.L_21 - .L_20)
.L_20:
        /*003c*/ 	.word	0x00000000
        /*0040*/ 	.short	0x0000
        /*0042*/ 	.short	0x0000
        /*0044*/ 	.byte	0x00, 0xf5, 0x21, 0x00


	//----- nvinfo : EIATTR_SPARSE_MMA_MASK
	.align		4
.L_21:
        /*0048*/ 	.byte	0x03, 0x50
        /*004a*/ 	.short	0x0000


	//----- nvinfo : EIATTR_MAXREG_COUNT
	.align		4
        /*004c*/ 	.byte	0x03, 0x1b
        /*004e*/ 	.short	0x00ff


	//----- nvinfo : EIATTR_MERCURY_ISA_VERSION
	.align		4
        /*0050*/ 	.byte	0x03, 0x5f
        /*0052*/ 	.short	0x0101


	//----- nvinfo : EIATTR_VRC_CTA_INIT_COUNT
	.align		4
        /*0054*/ 	.byte	0x02, 0x4a
	.zero		1
	.zero		1


	//----- nvinfo : EIATTR_EXIT_INSTR_OFFSETS
	.align		4
        /*0058*/ 	.byte	0x04, 0x1c
        /*005a*/ 	.short	(.L_23 - .L_22)


	//   ....[0]....
.L_22:
        /*005c*/ 	.word	0x00000070


	//   ....[1]....
        /*0060*/ 	.word	0x00000110


	//----- nvinfo : EIATTR_CBANK_PARAM_SIZE
	.align		4
.L_23:
        /*0064*/ 	.byte	0x03, 0x19
        /*0066*/ 	.short	0x0018


	//----- nvinfo : EIATTR_PARAM_CBANK
	.align		4
        /*0068*/ 	.byte	0x04, 0x0a
        /*006a*/ 	.short	(.L_25 - .L_24)
	.align		4
.L_24:
        /*006c*/ 	.word	index@(.nv.constant0._Z11addToVectorPiS_ii)
        /*0070*/ 	.short	0x0380
        /*0072*/ 	.short	0x0018


	//----- nvinfo : EIATTR_SW_WAR
	.align		4
.L_25:
        /*0074*/ 	.byte	0x04, 0x36
        /*0076*/ 	.short	(.L_27 - .L_26)
.L_26:
        /*0078*/ 	.word	0x00000008
.L_27:


//--------------------- .nv.info._Z8getIndexPii   --------------------------
	.section	.nv.info._Z8getIndexPii,"",@"SHT_CUDA_INFO"
	.sectionflags	@""
	.align	4


	//----- nvinfo : EIATTR_CUDA_API_VERSION
	.align		4
        /*0000*/ 	.byte	0x04, 0x37
        /*0002*/ 	.short	(.L_29 - .L_28)
.L_28:
        /*0004*/ 	.word	0x00000082


	//----- nvinfo : EIATTR_KPARAM_INFO
	.align		4
.L_29:
        /*0008*/ 	.byte	0x04, 0x17
        /*000a*/ 	.short	(.L_31 - .L_30)
.L_30:
        /*000c*/ 	.word	0x00000000
        /*0010*/ 	.short	0x0001
        /*0012*/ 	.short	0x0008
        /*0014*/ 	.byte	0x00, 0xf0, 0x11, 0x00


	//----- nvinfo : EIATTR_KPARAM_INFO
	.align		4
.L_31:
        /*0018*/ 	.byte	0x04, 0x17
        /*001a*/ 	.short	(.L_33 - .L_32)
.L_32:
        /*001c*/ 	.word	0x00000000
        /*0020*/ 	.short	0x0000
        /*0022*/ 	.short	0x0000
        /*0024*/ 	.byte	0x00, 0xf5, 0x21, 0x00


	//----- nvinfo : EIATTR_SPARSE_MMA_MASK
	.align		4
.L_33:
        /*0028*/ 	.byte	0x03, 0x50
        /*002a*/ 	.short	0x0000


	//----- nvinfo : EIATTR_MAXREG_COUNT
	.align		4
        /*002c*/ 	.byte	0x03, 0x1b
        /*002e*/ 	.short	0x00ff


	//----- nvinfo : EIATTR_MERCURY_ISA_VERSION
	.align		4
        /*0030*/ 	.byte	0x03, 0x5f
        /*0032*/ 	.short	0x0101


	//----- nvinfo : EIATTR_VRC_CTA_INIT_COUNT
	.align		4
        /*0034*/ 	.byte	0x02, 0x4a
	.zero		1
	.zero		1


	//----- nvinfo : EIATTR_EXIT_INSTR_OFFSETS
	.align		4
        /*0038*/ 	.byte	0x04, 0x1c
        /*003a*/ 	.short	(.L_35 - .L_34)


	//   ....[0]....
.L_34:
        /*003c*/ 	.word	0x00000070


	//   ....[1]....
        /*0040*/ 	.word	0x000000c0


	//----- nvinfo : EIATTR_CBANK_PARAM_SIZE
	.align		4
.L_35:
        /*0044*/ 	.byte	0x03, 0x19
        /*0046*/ 	.short	0x000c


	//----- nvinfo : EIATTR_PARAM_CBANK
	.align		4
        /*0048*/ 	.byte	0x04, 0x0a
        /*004a*/ 	.short	(.L_37 - .L_36)
	.align		4
.L_36:
        /*004c*/ 	.word	index@(.nv.constant0._Z8getIndexPii)
        /*0050*/ 	.short	0x0380
        /*0052*/ 	.short	0x000c


	//----- nvinfo : EIATTR_SW_WAR
	.align		4
.L_37:
        /*0054*/ 	.byte	0x04, 0x36
        /*0056*/ 	.short	(.L_39 - .L_38)
.L_38:
        /*0058*/ 	.word	0x00000008
.L_39:


//--------------------- .nv.callgraph             --------------------------
	.section	.nv.callgraph,"",@"SHT_CUDA_CALLGRAPH"
	.align	4
	.sectionentsize	8
	.align		4
        /*0000*/ 	.word	0x00000000
	.align		4
        /*0004*/ 	.word	0xffffffff
	.align		4
        /*0008*/ 	.word	0x00000000
	.align		4
        /*000c*/ 	.word	0xfffffffe
	.align		4
        /*0010*/ 	.word	0x00000000
	.align		4
        /*0014*/ 	.word	0xfffffffd
	.align		4
        /*0018*/ 	.word	0x00000000
	.align		4
        /*001c*/ 	.word	0xfffffffc


//--------------------- .text._Z11addToVectorPiS_ii --------------------------
	.section	.text._Z11addToVectorPiS_ii,"ax",@progbits
	.align	128
        .global         _Z11addToVectorPiS_ii
        .type           _Z11addToVectorPiS_ii,@function
        .size           _Z11addToVectorPiS_ii,(.L_x_2 - _Z11addToVectorPiS_ii)
        .other          _Z11addToVectorPiS_ii,@"STO_CUDA_ENTRY STV_DEFAULT"
_Z11addToVectorPiS_ii:
.text._Z11addToVectorPiS_ii:
[----:B------:R-:W-:Y:S01]  /*0000*/  LDC R1, c[0x0][0x37c] ;  /* 0x0000df00ff017b82 */ /* 0x000fe20000000800 */
[----:B------:R-:W0:Y:S07]  /*0010*/  S2R R0, SR_TID.X ;  /* 0x0000000000007919 */ /* 0x000e2e0000002100 */
[----:B------:R-:W0:Y:S01]  /*0020*/  S2UR UR4, SR_CTAID.X ;  /* 0x00000000000479c3 */ /* 0x000e220000002500 */
[----:B------:R-:W1:Y:S07]  /*0030*/  LDCU UR5, c[0x0][0x394] ;  /* 0x00007280ff0577ac */ /* 0x000e6e0008000800 */
[----:B------:R-:W0:Y:S02]  /*0040*/  LDC R7, c[0x0][0x360] ;  /* 0x0000d800ff077b82 */ /* 0x000e240000000800 */
[----:B0-----:R-:W-:-:S05]  /*0050*/  IMAD R7, R7, UR4, R0 ;  /* 0x0000000407077c24 */ /* 0x001fca000f8e0200 */
[----:B-1----:R-:W-:-:S13]  /*0060*/  ISETP.GE.AND P0, PT, R7, UR5, PT ;  /* 0x0000000507007c0c */ /* 0x002fda000bf06270 */
[----:B------:R-:W-:Y:S05]  /*0070*/  @P0 EXIT ;  /* 0x000000000000094d */ /* 0x000fea0003800000 */
[----:B------:R-:W0:Y:S01]  /*0080*/  LDC.64 R2, c[0x0][0x380] ;  /* 0x0000e000ff027b82 */ /* 0x000e220000000a00 */
[----:B------:R-:W1:Y:S01]  /*0090*/  LDCU.64 UR4, c[0x0][0x358] ;  /* 0x00006b00ff0477ac */ /* 0x000e620008000a00 */
[----:B------:R-:W2:Y:S06]  /*00a0*/  LDCU UR6, c[0x0][0x390] ;  /* 0x00007200ff0677ac */ /* 0x000eac0008000800 */
[----:B------:R-:W3:Y:S01]  /*00b0*/  LDC.64 R4, c[0x0][0x388] ;  /* 0x0000e200ff047b82 */ /* 0x000ee20000000a00 */
[----:B0-----:R-:W-:-:S06]  /*00c0*/  IMAD.WIDE R2, R7, 0x4, R2 ;  /* 0x0000000407027825 */ /* 0x001fcc00078e0202 */
[----:B-1----:R-:W2:Y:S01]  /*00d0*/  LDG.E R2, desc[UR4][R2.64] ;  /* 0x0000000402027981 */ /* 0x002ea2000c1e1900 */
[----:B---3--:R-:W-:Y:S01]  /*00e0*/  IMAD.WIDE R4, R7, 0x4, R4 ;  /* 0x0000000407047825 */ /* 0x008fe200078e0204 */
[----:B--2---:R-:W-:-:S05]  /*00f0*/  IADD3 R7, PT, PT, R2, UR6, RZ ;  /* 0x0000000602077c10 */ /* 0x004fca000fffe0ff */
[----:B------:R-:W-:Y:S01]  /*0100*/  STG.E desc[UR4][R4.64], R7 ;  /* 0x0000000704007986 */ /* 0x000fe2000c101904 */
[----:B------:R-:W-:Y:S05]  /*0110*/  EXIT ;  /* 0x000000000000794d */ /* 0x000fea0003800000 */
.L_x_0:
[----:B------:R-:W-:-:S00]  /*0120*/  BRA `(.L_x_0) ;  /* 0xfffffffc00fc7947 */ /* 0x000fc0000383ffff */
[----:B------:R-:W-:-:S00]  /*0130*/  NOP ;  /* 0x0000000000007918 */ /* 0x000fc00000000000 */
        /* <DEDUP_REMOVED lines=12> */
.L_x_2:


//--------------------- .text._Z8getIndexPii      --------------------------
	.section	.text._Z8getIndexPii,"ax",@progbits
	.align	128
        .global         _Z8getIndexPii
        .type           _Z8getIndexPii,@function
        .size           _Z8getIndexPii,(.L_x_3 - _Z8getIndexPii)
        .other          _Z8getIndexPii,@"STO_CUDA_ENTRY STV_DEFAULT"
_Z8getIndexPii:
.text._Z8getIndexPii:
        /* <DEDUP_REMOVED lines=10> */
[----:B0-----:R-:W-:-:S05]  /*00a0*/  IMAD.WIDE R2, R5, 0x4, R2 ;  /* 0x0000000405027825 */ /* 0x001fca00078e0202 */
[----:B-1----:R-:W-:Y:S01]  /*00b0*/  STG.E desc[UR4][R2.64], R5 ;  /* 0x0000000502007986 */ /* 0x002fe2000c101904 */
[----:B------:R-:W-:Y:S05]  /*00c0*/  EXIT ;  /* 0x000000000000794d */ /* 0x000fea0003800000 */
.L_x_1:
        /* <DEDUP_REMOVED lines=11> */
.L_x_3:


//--------------------- .nv.shared.reserved.0     --------------------------
	.section	.nv.shared.reserved.0,"aw",@nobits
	.weak		__nv_reservedSMEM_offset_0_alias
	.size		__nv_reservedSMEM_offset_0_alias, 0, 64
	.other		__nv_reservedSMEM_offset_0_alias,@"STO_CUDA_RESERVED_SHARED STV_DEFAULT"
__nv_reservedSMEM_offset_0_alias:
	.zero		0
	.zero		64


//--------------------- .nv.constant0._Z11addToVectorPiS_ii --------------------------
	.section	.nv.constant0._Z11addToVectorPiS_ii,"a",@progbits
	.sectionflags	@""
	.align	4
.nv.constant0._Z11addToVectorPiS_ii:
	.zero		920


//--------------------- .nv.constant0._Z8getIndexPii --------------------------
	.section	.nv.constant0._Z8getIndexPii,"a",@progbits
	.sectionflags	@""
	.align	4
.nv.constant0._Z8getIndexPii:
	.zero		908


//--------------------- SYMBOLS --------------------------

	.type		.nv.reservedSmem.offset0,@object
	.size		.nv.reservedSmem.offset0,0x4
